//
// Generated by NVIDIA NVVM Compiler
//
// Compiler Build ID: CL-36424714
// Cuda compilation tools, release 13.0, V13.0.88
// Based on NVVM 20.0.0
//

.version 9.0
.target sm_100
.address_size 64

	// .globl	_Z11kernel_tanhPfi

.visible .entry _Z11kernel_tanhPfi(
	.param .u64 .ptr .align 1 _Z11kernel_tanhPfi_param_0,
	.param .u32 _Z11kernel_tanhPfi_param_1
)
{
	.reg .pred 	%p<40>;
	.reg .b32 	%r<19>;
	.reg .b32 	%f<241>;
	.reg .b64 	%rd<13>;

	ld.param.u64 	%rd5, [_Z11kernel_tanhPfi_param_0];
	ld.param.u32 	%r12, [_Z11kernel_tanhPfi_param_1];
	cvta.to.global.u64 	%rd1, %rd5;
	setp.lt.s32 	%p1, %r12, 1;
	@%p1 bra 	$L__BB0_12;
	and.b32  	%r1, %r12, 7;
	setp.lt.u32 	%p2, %r12, 8;
	mov.b32 	%r17, 0;
	@%p2 bra 	$L__BB0_4;
	and.b32  	%r17, %r12, 2147483640;
	neg.s32 	%r15, %r17;
	add.s64 	%rd12, %rd1, 16;
$L__BB0_3:
	.pragma "nounroll";
	ld.global.f32 	%f1, [%rd12+-16];
	abs.f32 	%f2, %f1;
	mul.f32 	%f3, %f2, 0f4038AA3B;
	ex2.approx.ftz.f32 	%f4, %f3;
	add.f32 	%f5, %f4, 0f3F800000;
	rcp.approx.ftz.f32 	%f6, %f5;
	fma.rn.f32 	%f7, %f6, 0fC0000000, 0f3F800000;
	setp.ge.f32 	%p3, %f2, 0f41102CB4;
	selp.f32 	%f8, 0f3F800000, %f7, %p3;
	copysign.f32 	%f9, %f1, %f8;
	mul.f32 	%f10, %f1, %f1;
	fma.rn.f32 	%f11, %f10, 0f3C80F082, 0fBD563CAE;
	fma.rn.f32 	%f12, %f11, %f10, 0f3E085941;
	fma.rn.f32 	%f13, %f12, %f10, 0fBEAAA9ED;
	fma.rn.f32 	%f14, %f13, %f10, 0f00000000;
	fma.rn.f32 	%f15, %f14, %f1, %f1;
	setp.ge.f32 	%p4, %f2, 0f3F19999A;
	selp.f32 	%f16, %f9, %f15, %p4;
	st.global.f32 	[%rd12+-16], %f16;
	ld.global.f32 	%f17, [%rd12+-12];
	abs.f32 	%f18, %f17;
	mul.f32 	%f19, %f18, 0f4038AA3B;
	ex2.approx.ftz.f32 	%f20, %f19;
	add.f32 	%f21, %f20, 0f3F800000;
	rcp.approx.ftz.f32 	%f22, %f21;
	fma.rn.f32 	%f23, %f22, 0fC0000000, 0f3F800000;
	setp.ge.f32 	%p5, %f18, 0f41102CB4;
	selp.f32 	%f24, 0f3F800000, %f23, %p5;
	copysign.f32 	%f25, %f17, %f24;
	mul.f32 	%f26, %f17, %f17;
	fma.rn.f32 	%f27, %f26, 0f3C80F082, 0fBD563CAE;
	fma.rn.f32 	%f28, %f27, %f26, 0f3E085941;
	fma.rn.f32 	%f29, %f28, %f26, 0fBEAAA9ED;
	fma.rn.f32 	%f30, %f29, %f26, 0f00000000;
	fma.rn.f32 	%f31, %f30, %f17, %f17;
	setp.ge.f32 	%p6, %f18, 0f3F19999A;
	selp.f32 	%f32, %f25, %f31, %p6;
	st.global.f32 	[%rd12+-12], %f32;
	ld.global.f32 	%f33, [%rd12+-8];
	abs.f32 	%f34, %f33;
	mul.f32 	%f35, %f34, 0f4038AA3B;
	ex2.approx.ftz.f32 	%f36, %f35;
	add.f32 	%f37, %f36, 0f3F800000;
	rcp.approx.ftz.f32 	%f38, %f37;
	fma.rn.f32 	%f39, %f38, 0fC0000000, 0f3F800000;
	setp.ge.f32 	%p7, %f34, 0f41102CB4;
	selp.f32 	%f40, 0f3F800000, %f39, %p7;
	copysign.f32 	%f41, %f33, %f40;
	mul.f32 	%f42, %f33, %f33;
	fma.rn.f32 	%f43, %f42, 0f3C80F082, 0fBD563CAE;
	fma.rn.f32 	%f44, %f43, %f42, 0f3E085941;
	fma.rn.f32 	%f45, %f44, %f42, 0fBEAAA9ED;
	fma.rn.f32 	%f46, %f45, %f42, 0f00000000;
	fma.rn.f32 	%f47, %f46, %f33, %f33;
	setp.ge.f32 	%p8, %f34, 0f3F19999A;
	selp.f32 	%f48, %f41, %f47, %p8;
	st.global.f32 	[%rd12+-8], %f48;
	ld.global.f32 	%f49, [%rd12+-4];
	abs.f32 	%f50, %f49;
	mul.f32 	%f51, %f50, 0f4038AA3B;
	ex2.approx.ftz.f32 	%f52, %f51;
	add.f32 	%f53, %f52, 0f3F800000;
	rcp.approx.ftz.f32 	%f54, %f53;
	fma.rn.f32 	%f55, %f54, 0fC0000000, 0f3F800000;
	setp.ge.f32 	%p9, %f50, 0f41102CB4;
	selp.f32 	%f56, 0f3F800000, %f55, %p9;
	copysign.f32 	%f57, %f49, %f56;
	mul.f32 	%f58, %f49, %f49;
	fma.rn.f32 	%f59, %f58, 0f3C80F082, 0fBD563CAE;
	fma.rn.f32 	%f60, %f59, %f58, 0f3E085941;
	fma.rn.f32 	%f61, %f60, %f58, 0fBEAAA9ED;
	fma.rn.f32 	%f62, %f61, %f58, 0f00000000;
	fma.rn.f32 	%f63, %f62, %f49, %f49;
	setp.ge.f32 	%p10, %f50, 0f3F19999A;
	selp.f32 	%f64, %f57, %f63, %p10;
	st.global.f32 	[%rd12+-4], %f64;
	ld.global.f32 	%f65, [%rd12];
	abs.f32 	%f66, %f65;
	mul.f32 	%f67, %f66, 0f4038AA3B;
	ex2.approx.ftz.f32 	%f68, %f67;
	add.f32 	%f69, %f68, 0f3F800000;
	rcp.approx.ftz.f32 	%f70, %f69;
	fma.rn.f32 	%f71, %f70, 0fC0000000, 0f3F800000;
	setp.ge.f32 	%p11, %f66, 0f41102CB4;
	selp.f32 	%f72, 0f3F800000, %f71, %p11;
	copysign.f32 	%f73, %f65, %f72;
	mul.f32 	%f74, %f65, %f65;
	fma.rn.f32 	%f75, %f74, 0f3C80F082, 0fBD563CAE;
	fma.rn.f32 	%f76, %f75, %f74, 0f3E085941;
	fma.rn.f32 	%f77, %f76, %f74, 0fBEAAA9ED;
	fma.rn.f32 	%f78, %f77, %f74, 0f00000000;
	fma.rn.f32 	%f79, %f78, %f65, %f65;
	setp.ge.f32 	%p12, %f66, 0f3F19999A;
	selp.f32 	%f80, %f73, %f79, %p12;
	st.global.f32 	[%rd12], %f80;
	ld.global.f32 	%f81, [%rd12+4];
	abs.f32 	%f82, %f81;
	mul.f32 	%f83, %f82, 0f4038AA3B;
	ex2.approx.ftz.f32 	%f84, %f83;
	add.f32 	%f85, %f84, 0f3F800000;
	rcp.approx.ftz.f32 	%f86, %f85;
	fma.rn.f32 	%f87, %f86, 0fC0000000, 0f3F800000;
	setp.ge.f32 	%p13, %f82, 0f41102CB4;
	selp.f32 	%f88, 0f3F800000, %f87, %p13;
	copysign.f32 	%f89, %f81, %f88;
	mul.f32 	%f90, %f81, %f81;
	fma.rn.f32 	%f91, %f90, 0f3C80F082, 0fBD563CAE;
	fma.rn.f32 	%f92, %f91, %f90, 0f3E085941;
	fma.rn.f32 	%f93, %f92, %f90, 0fBEAAA9ED;
	fma.rn.f32 	%f94, %f93, %f90, 0f00000000;
	fma.rn.f32 	%f95, %f94, %f81, %f81;
	setp.ge.f32 	%p14, %f82, 0f3F19999A;
	selp.f32 	%f96, %f89, %f95, %p14;
	st.global.f32 	[%rd12+4], %f96;
	ld.global.f32 	%f97, [%rd12+8];
	abs.f32 	%f98, %f97;
	mul.f32 	%f99, %f98, 0f4038AA3B;
	ex2.approx.ftz.f32 	%f100, %f99;
	add.f32 	%f101, %f100, 0f3F800000;
	rcp.approx.ftz.f32 	%f102, %f101;
	fma.rn.f32 	%f103, %f102, 0fC0000000, 0f3F800000;
	setp.ge.f32 	%p15, %f98, 0f41102CB4;
	selp.f32 	%f104, 0f3F800000, %f103, %p15;
	copysign.f32 	%f105, %f97, %f104;
	mul.f32 	%f106, %f97, %f97;
	fma.rn.f32 	%f107, %f106, 0f3C80F082, 0fBD563CAE;
	fma.rn.f32 	%f108, %f107, %f106, 0f3E085941;
	fma.rn.f32 	%f109, %f108, %f106, 0fBEAAA9ED;
	fma.rn.f32 	%f110, %f109, %f106, 0f00000000;
	fma.rn.f32 	%f111, %f110, %f97, %f97;
	setp.ge.f32 	%p16, %f98, 0f3F19999A;
	selp.f32 	%f112, %f105, %f111, %p16;
	st.global.f32 	[%rd12+8], %f112;
	ld.global.f32 	%f113, [%rd12+12];
	abs.f32 	%f114, %f113;
	mul.f32 	%f115, %f114, 0f4038AA3B;
	ex2.approx.ftz.f32 	%f116, %f115;
	add.f32 	%f117, %f116, 0f3F800000;
	rcp.approx.ftz.f32 	%f118, %f117;
	fma.rn.f32 	%f119, %f118, 0fC0000000, 0f3F800000;
	setp.ge.f32 	%p17, %f114, 0f41102CB4;
	selp.f32 	%f120, 0f3F800000, %f119, %p17;
	copysign.f32 	%f121, %f113, %f120;
	mul.f32 	%f122, %f113, %f113;
	fma.rn.f32 	%f123, %f122, 0f3C80F082, 0fBD563CAE;
	fma.rn.f32 	%f124, %f123, %f122, 0f3E085941;
	fma.rn.f32 	%f125, %f124, %f122, 0fBEAAA9ED;
	fma.rn.f32 	%f126, %f125, %f122, 0f00000000;
	fma.rn.f32 	%f127, %f126, %f113, %f113;
	setp.ge.f32 	%p18, %f114, 0f3F19999A;
	selp.f32 	%f128, %f121, %f127, %p18;
	st.global.f32 	[%rd12+12], %f128;
	add.s32 	%r15, %r15, 8;
	add.s64 	%rd12, %rd12, 32;
	setp.ne.s32 	%p19, %r15, 0;
	@%p19 bra 	$L__BB0_3;
$L__BB0_4:
	setp.eq.s32 	%p20, %r1, 0;
	@%p20 bra 	$L__BB0_12;
	and.b32  	%r7, %r12, 3;
	setp.lt.u32 	%p21, %r1, 4;
	@%p21 bra 	$L__BB0_7;
	mul.wide.u32 	%rd6, %r17, 4;
	add.s64 	%rd7, %rd1, %rd6;
	ld.global.f32 	%f129, [%rd7];
	abs.f32 	%f130, %f129;
	mul.f32 	%f131, %f130, 0f4038AA3B;
	ex2.approx.ftz.f32 	%f132, %f131;
	add.f32 	%f133, %f132, 0f3F800000;
	rcp.approx.ftz.f32 	%f134, %f133;
	fma.rn.f32 	%f135, %f134, 0fC0000000, 0f3F800000;
	setp.ge.f32 	%p22, %f130, 0f41102CB4;
	selp.f32 	%f136, 0f3F800000, %f135, %p22;
	copysign.f32 	%f137, %f129, %f136;
	mul.f32 	%f138, %f129, %f129;
	fma.rn.f32 	%f139, %f138, 0f3C80F082, 0fBD563CAE;
	fma.rn.f32 	%f140, %f139, %f138, 0f3E085941;
	fma.rn.f32 	%f141, %f140, %f138, 0fBEAAA9ED;
	fma.rn.f32 	%f142, %f141, %f138, 0f00000000;
	fma.rn.f32 	%f143, %f142, %f129, %f129;
	setp.ge.f32 	%p23, %f130, 0f3F19999A;
	selp.f32 	%f144, %f137, %f143, %p23;
	st.global.f32 	[%rd7], %f144;
	ld.global.f32 	%f145, [%rd7+4];
	abs.f32 	%f146, %f145;
	mul.f32 	%f147, %f146, 0f4038AA3B;
	ex2.approx.ftz.f32 	%f148, %f147;
	add.f32 	%f149, %f148, 0f3F800000;
	rcp.approx.ftz.f32 	%f150, %f149;
	fma.rn.f32 	%f151, %f150, 0fC0000000, 0f3F800000;
	setp.ge.f32 	%p24, %f146, 0f41102CB4;
	selp.f32 	%f152, 0f3F800000, %f151, %p24;
	copysign.f32 	%f153, %f145, %f152;
	mul.f32 	%f154, %f145, %f145;
	fma.rn.f32 	%f155, %f154, 0f3C80F082, 0fBD563CAE;
	fma.rn.f32 	%f156, %f155, %f154, 0f3E085941;
	fma.rn.f32 	%f157, %f156, %f154, 0fBEAAA9ED;
	fma.rn.f32 	%f158, %f157, %f154, 0f00000000;
	fma.rn.f32 	%f159, %f158, %f145, %f145;
	setp.ge.f32 	%p25, %f146, 0f3F19999A;
	selp.f32 	%f160, %f153, %f159, %p25;
	st.global.f32 	[%rd7+4], %f160;
	ld.global.f32 	%f161, [%rd7+8];
	abs.f32 	%f162, %f161;
	mul.f32 	%f163, %f162, 0f4038AA3B;
	ex2.approx.ftz.f32 	%f164, %f163;
	add.f32 	%f165, %f164, 0f3F800000;
	rcp.approx.ftz.f32 	%f166, %f165;
	fma.rn.f32 	%f167, %f166, 0fC0000000, 0f3F800000;
	setp.ge.f32 	%p26, %f162, 0f41102CB4;
	selp.f32 	%f168, 0f3F800000, %f167, %p26;
	copysign.f32 	%f169, %f161, %f168;
	mul.f32 	%f170, %f161, %f161;
	fma.rn.f32 	%f171, %f170, 0f3C80F082, 0fBD563CAE;
	fma.rn.f32 	%f172, %f171, %f170, 0f3E085941;
	fma.rn.f32 	%f173, %f172, %f170, 0fBEAAA9ED;
	fma.rn.f32 	%f174, %f173, %f170, 0f00000000;
	fma.rn.f32 	%f175, %f174, %f161, %f161;
	setp.ge.f32 	%p27, %f162, 0f3F19999A;
	selp.f32 	%f176, %f169, %f175, %p27;
	st.global.f32 	[%rd7+8], %f176;
	ld.global.f32 	%f177, [%rd7+12];
	abs.f32 	%f178, %f177;
	mul.f32 	%f179, %f178, 0f4038AA3B;
	ex2.approx.ftz.f32 	%f180, %f179;
	add.f32 	%f181, %f180, 0f3F800000;
	rcp.approx.ftz.f32 	%f182, %f181;
	fma.rn.f32 	%f183, %f182, 0fC0000000, 0f3F800000;
	setp.ge.f32 	%p28, %f178, 0f41102CB4;
	selp.f32 	%f184, 0f3F800000, %f183, %p28;
	copysign.f32 	%f185, %f177, %f184;
	mul.f32 	%f186, %f177, %f177;
	fma.rn.f32 	%f187, %f186, 0f3C80F082, 0fBD563CAE;
	fma.rn.f32 	%f188, %f187, %f186, 0f3E085941;
	fma.rn.f32 	%f189, %f188, %f186, 0fBEAAA9ED;
	fma.rn.f32 	%f190, %f189, %f186, 0f00000000;
	fma.rn.f32 	%f191, %f190, %f177, %f177;
	setp.ge.f32 	%p29, %f178, 0f3F19999A;
	selp.f32 	%f192, %f185, %f191, %p29;
	st.global.f32 	[%rd7+12], %f192;
	add.s32 	%r17, %r17, 4;
$L__BB0_7:
	setp.eq.s32 	%p30, %r7, 0;
	@%p30 bra 	$L__BB0_12;
	setp.eq.s32 	%p31, %r7, 1;
	@%p31 bra 	$L__BB0_10;
	mul.wide.u32 	%rd8, %r17, 4;
	add.s64 	%rd9, %rd1, %rd8;
	ld.global.f32 	%f193, [%rd9];
	abs.f32 	%f194, %f193;
	mul.f32 	%f195, %f194, 0f4038AA3B;
	ex2.approx.ftz.f32 	%f196, %f195;
	add.f32 	%f197, %f196, 0f3F800000;
	rcp.approx.ftz.f32 	%f198, %f197;
	fma.rn.f32 	%f199, %f198, 0fC0000000, 0f3F800000;
	setp.ge.f32 	%p32, %f194, 0f41102CB4;
	selp.f32 	%f200, 0f3F800000, %f199, %p32;
	copysign.f32 	%f201, %f193, %f200;
	mul.f32 	%f202, %f193, %f193;
	fma.rn.f32 	%f203, %f202, 0f3C80F082, 0fBD563CAE;
	fma.rn.f32 	%f204, %f203, %f202, 0f3E085941;
	fma.rn.f32 	%f205, %f204, %f202, 0fBEAAA9ED;
	fma.rn.f32 	%f206, %f205, %f202, 0f00000000;
	fma.rn.f32 	%f207, %f206, %f193, %f193;
	setp.ge.f32 	%p33, %f194, 0f3F19999A;
	selp.f32 	%f208, %f201, %f207, %p33;
	st.global.f32 	[%rd9], %f208;
	ld.global.f32 	%f209, [%rd9+4];
	abs.f32 	%f210, %f209;
	mul.f32 	%f211, %f210, 0f4038AA3B;
	ex2.approx.ftz.f32 	%f212, %f211;
	add.f32 	%f213, %f212, 0f3F800000;
	rcp.approx.ftz.f32 	%f214, %f213;
	fma.rn.f32 	%f215, %f214, 0fC0000000, 0f3F800000;
	setp.ge.f32 	%p34, %f210, 0f41102CB4;
	selp.f32 	%f216, 0f3F800000, %f215, %p34;
	copysign.f32 	%f217, %f209, %f216;
	mul.f32 	%f218, %f209, %f209;
	fma.rn.f32 	%f219, %f218, 0f3C80F082, 0fBD563CAE;
	fma.rn.f32 	%f220, %f219, %f218, 0f3E085941;
	fma.rn.f32 	%f221, %f220, %f218, 0fBEAAA9ED;
	fma.rn.f32 	%f222, %f221, %f218, 0f00000000;
	fma.rn.f32 	%f223, %f222, %f209, %f209;
	setp.ge.f32 	%p35, %f210, 0f3F19999A;
	selp.f32 	%f224, %f217, %f223, %p35;
	st.global.f32 	[%rd9+4], %f224;
	add.s32 	%r17, %r17, 2;
$L__BB0_10:
	and.b32  	%r14, %r12, 1;
	setp.eq.b32 	%p36, %r14, 1;
	not.pred 	%p37, %p36;
	@%p37 bra 	$L__BB0_12;
	mul.wide.u32 	%rd10, %r17, 4;
	add.s64 	%rd11, %rd1, %rd10;
	ld.global.f32 	%f225, [%rd11];
	abs.f32 	%f226, %f225;
	mul.f32 	%f227, %f226, 0f4038AA3B;
	ex2.approx.ftz.f32 	%f228, %f227;
	add.f32 	%f229, %f228, 0f3F800000;
	rcp.approx.ftz.f32 	%f230, %f229;
	fma.rn.f32 	%f231, %f230, 0fC0000000, 0f3F800000;
	setp.ge.f32 	%p38, %f226, 0f41102CB4;
	selp.f32 	%f232, 0f3F800000, %f231, %p38;
	copysign.f32 	%f233, %f225, %f232;
	mul.f32 	%f234, %f225, %f225;
	fma.rn.f32 	%f235, %f234, 0f3C80F082, 0fBD563CAE;
	fma.rn.f32 	%f236, %f235, %f234, 0f3E085941;
	fma.rn.f32 	%f237, %f236, %f234, 0fBEAAA9ED;
	fma.rn.f32 	%f238, %f237, %f234, 0f00000000;
	fma.rn.f32 	%f239, %f238, %f225, %f225;
	setp.ge.f32 	%p39, %f226, 0f3F19999A;
	selp.f32 	%f240, %f233, %f239, %p39;
	st.global.f32 	[%rd11], %f240;
$L__BB0_12:
	ret;

}


// ===== COMPILED SASS (sm_100) =====

	.target	sm_100

	.elftype	@"ET_EXEC"


//--------------------- .note.nv.tkinfo           --------------------------
	.section	.note.nv.tkinfo,"",@"SHT_NOTE"
	.sectionflags	@"SHF_NOTE_NV_TKINFO"
	.tkinfo
        /*0018*/ 	.word	0x00000002
        /*0030*/ 	.string	""
        /*0030*/ 	.string	"ptxas"
        /*0030*/ 	.string	"Cuda compilation tools, release 13.0, V13.0.88"
        /*0030*/ 	.string	"Build cuda_13.0.r13.0/compiler.36424714_0"
        /*0030*/ 	.string	"-arch sm_100 -m 64 "



//--------------------- .note.nv.cuinfo           --------------------------
	.section	.note.nv.cuinfo,"",@"SHT_NOTE"
	.sectionflags	@"SHF_NOTE_NV_CUINFO"
        /*0018*/ 	.short	0x0002
        /*001a*/ 	.short	0x0064
        /*001c*/ 	.short	0x0082
	.zero		2


//--------------------- .nv.info                  --------------------------
	.section	.nv.info,"",@"SHT_CUDA_INFO"
	.align	4


	//----- nvinfo : EIATTR_REGCOUNT
	.align		4
        /*0000*/ 	.byte	0x04, 0x2f
        /*0002*/ 	.short	(.L_1 - .L_0)
	.align		4
.L_0:
        /*0004*/ 	.word	index@(_Z11kernel_tanhPfi)
        /*0008*/ 	.word	0x0000001f


	//----- nvinfo : EIATTR_FRAME_SIZE
	.align		4
.L_1:
        /*000c*/ 	.byte	0x04, 0x11
        /*000e*/ 	.short	(.L_3 - .L_2)
	.align		4
.L_2:
        /*0010*/ 	.word	index@(_Z11kernel_tanhPfi)
        /*0014*/ 	.word	0x00000000


	//----- nvinfo : EIATTR_MIN_STACK_SIZE
	.align		4
.L_3:
        /*0018*/ 	.byte	0x04, 0x12
        /*001a*/ 	.short	(.L_5 - .L_4)
	.align		4
.L_4:
        /*001c*/ 	.word	index@(_Z11kernel_tanhPfi)
        /*0020*/ 	.word	0x00000000
.L_5:


//--------------------- .nv.compat                --------------------------
	.section	.nv.compat,"",@"SHT_CUDA_COMPAT_INFO"
	.align	4
        /*0000*/ 	.byte	0x02, 0x09, 0x00, 0x00, 0x02, 0x02, 0x01, 0x00, 0x02, 0x05, 0x05, 0x00, 0x03, 0x07, 0x01, 0x01
        /*0010*/ 	.byte	0x02, 0x03, 0x00, 0x00, 0x02, 0x06, 0x01, 0x00, 0x04, 0x0b, 0x08, 0x00, 0x01, 0x00, 0x00, 0x00
        /*0020*/ 	.byte	0x00, 0x00, 0x00, 0x00


//--------------------- .nv.info._Z11kernel_tanhPfi --------------------------
	.section	.nv.info._Z11kernel_tanhPfi,"",@"SHT_CUDA_INFO"
	.sectionflags	@""
	.align	4


	//----- nvinfo : EIATTR_CUDA_API_VERSION
	.align		4
        /*0000*/ 	.byte	0x04, 0x37
        /*0002*/ 	.short	(.L_7 - .L_6)
.L_6:
        /*0004*/ 	.word	0x00000082


	//----- nvinfo : EIATTR_KPARAM_INFO
	.align		4
.L_7:
        /*0008*/ 	.byte	0x04, 0x17
        /*000a*/ 	.short	(.L_9 - .L_8)
.L_8:
        /*000c*/ 	.word	0x00000000
        /*0010*/ 	.short	0x0001
        /*0012*/ 	.short	0x0008
        /*0014*/ 	.byte	0x00, 0xf0, 0x11, 0x00


	//----- nvinfo : EIATTR_KPARAM_INFO
	.align		4
.L_9:
        /*0018*/ 	.byte	0x04, 0x17
        /*001a*/ 	.short	(.L_11 - .L_10)
.L_10:
        /*001c*/ 	.word	0x00000000
        /*0020*/ 	.short	0x0000
        /*0022*/ 	.short	0x0000
        /*0024*/ 	.byte	0x00, 0xf5, 0x21, 0x00


	//----- nvinfo : EIATTR_SPARSE_MMA_MASK
	.align		4
.L_11:
        /*0028*/ 	.byte	0x03, 0x50
        /*002a*/ 	.short	0x0000


	//----- nvinfo : EIATTR_MAXREG_COUNT
	.align		4
        /*002c*/ 	.byte	0x03, 0x1b
        /*002e*/ 	.short	0x00ff


	//----- nvinfo : EIATTR_MERCURY_ISA_VERSION
	.align		4
        /*0030*/ 	.byte	0x03, 0x5f
        /*0032*/ 	.short	0x0101


	//----- nvinfo : EIATTR_VRC_CTA_INIT_COUNT
	.align		4
        /*0034*/ 	.byte	0x02, 0x4a
	.zero		1
	.zero		1


	//----- nvinfo : EIATTR_EXIT_INSTR_OFFSETS
	.align		4
        /*0038*/ 	.byte	0x04, 0x1c
        /*003a*/ 	.short	(.L_13 - .L_12)


	//   ....[0]....
.L_12:
        /*003c*/ 	.word	0x00000030


	//   ....[1]....
        /*0040*/ 	.word	0x00000a20


	//   ....[2]....
        /*0044*/ 	.word	0x00000f00


	//   ....[3]....
        /*0048*/ 	.word	0x000011c0


	//   ....[4]....
        /*004c*/ 	.word	0x00001320


	//----- nvinfo : EIATTR_CBANK_PARAM_SIZE
	.align		4
.L_13:
        /*0050*/ 	.byte	0x03, 0x19
        /*0052*/ 	.short	0x000c


	//----- nvinfo : EIATTR_PARAM_CBANK
	.align		4
        /*0054*/ 	.byte	0x04, 0x0a
        /*0056*/ 	.short	(.L_15 - .L_14)
	.align		4
.L_14:
        /*0058*/ 	.word	index@(.nv.constant0._Z11kernel_tanhPfi)
        /*005c*/ 	.short	0x0380
        /*005e*/ 	.short	0x000c


	//----- nvinfo : EIATTR_SW_WAR
	.align		4
.L_15:
        /*0060*/ 	.byte	0x04, 0x36
        /*0062*/ 	.short	(.L_17 - .L_16)
.L_16:
        /*0064*/ 	.word	0x00000008
.L_17:


//--------------------- .nv.callgraph             --------------------------
	.section	.nv.callgraph,"",@"SHT_CUDA_CALLGRAPH"
	.align	4
	.sectionentsize	8
	.align		4
        /*0000*/ 	.word	0x00000000
	.align		4
        /*0004*/ 	.word	0xffffffff
	.align		4
        /*0008*/ 	.word	0x00000000
	.align		4
        /*000c*/ 	.word	0xfffffffe
	.align		4
        /*0010*/ 	.word	0x00000000
	.align		4
        /*0014*/ 	.word	0xfffffffd
	.align		4
        /*0018*/ 	.word	0x00000000
	.align		4
        /*001c*/ 	.word	0xfffffffc


//--------------------- .text._Z11kernel_tanhPfi  --------------------------
	.section	.text._Z11kernel_tanhPfi,"ax",@progbits
	.align	128
        .global         _Z11kernel_tanhPfi
        .type           _Z11kernel_tanhPfi,@function
        .size           _Z11kernel_tanhPfi,(.L_x_5 - _Z11kernel_tanhPfi)
        .other          _Z11kernel_tanhPfi,@"STO_CUDA_ENTRY STV_DEFAULT"
_Z11kernel_tanhPfi:
.text._Z11kernel_tanhPfi:
[----:B------:R-:W-:Y:S08]  /*0000*/  LDC R1, c[0x0][0x37c] ;  /* 0x0000df00ff017b82 */ /* 0x000ff00000000800 */
[----:B------:R-:W0:Y:S02]  /*0010*/  LDC R6, c[0x0][0x388] ;  /* 0x0000e200ff067b82 */ /* 0x000e240000000800 */
[----:B0-----:R-:W-:-:S13]  /*0020*/  ISETP.GE.AND P0, PT, R6, 0x1, PT ;  /* 0x000000010600780c */ /* 0x001fda0003f06270 */
[----:B------:R-:W-:Y:S05]  /*0030*/  @!P0 EXIT ;  /* 0x000000000000894d */ /* 0x000fea0003800000 */
[C---:B------:R-:W-:Y:S01]  /*0040*/  ISETP.GE.U32.AND P1, PT, R6.reuse, 0x8, PT ;  /* 0x000000080600780c */ /* 0x040fe20003f26070 */
[----:B------:R-:W0:Y:S01]  /*0050*/  LDCU.64 UR6, c[0x0][0x358] ;  /* 0x00006b00ff0677ac */ /* 0x000e220008000a00 */
[----:B------:R-:W-:Y:S01]  /*0060*/  LOP3.LUT R22, R6, 0x7, RZ, 0xc0, !PT ;  /* 0x0000000706167812 */ /* 0x000fe200078ec0ff */
[----:B------:R-:W-:-:S03]  /*0070*/  HFMA2 R3, -RZ, RZ, 0, 0 ;  /* 0x00000000ff037431 */ /* 0x000fc600000001ff */
[----:B------:R-:W-:-:S07]  /*0080*/  ISETP.NE.AND P0, PT, R22, RZ, PT ;  /* 0x000000ff1600720c */ /* 0x000fce0003f05270 */
[----:B------:R-:W-:Y:S06]  /*0090*/  @!P1 BRA `(.L_x_0) ;  /* 0x0000000800609947 */ /* 0x000fec0003800000 */
[----:B------:R-:W1:Y:S01]  /*00a0*/  LDCU.64 UR4, c[0x0][0x380] ;  /* 0x00007000ff0477ac */ /* 0x000e620008000a00 */
[----:B------:R-:W-:-:S04]  /*00b0*/  LOP3.LUT R3, R6, 0x7ffffff8, RZ, 0xc0, !PT ;  /* 0x7ffffff806037812 */ /* 0x000fc800078ec0ff */
[----:B------:R-:W-:Y:S01]  /*00c0*/  IADD3 R7, PT, PT, -R3, RZ, RZ ;  /* 0x000000ff03077210 */ /* 0x000fe20007ffe1ff */
[----:B-1----:R-:W-:-:S04]  /*00d0*/  UIADD3 UR4, UP0, UPT, UR4, 0x10, URZ ;  /* 0x0000001004047890 */ /* 0x002fc8000ff1e0ff */
[----:B------:R-:W-:Y:S02]  /*00e0*/  UIADD3.X UR5, UPT, UPT, URZ, UR5, URZ, UP0, !UPT ;  /* 0x00000005ff057290 */ /* 0x000fe400087fe4ff */
[----:B------:R-:W-:-:S04]  /*00f0*/  MOV R0, UR4 ;  /* 0x0000000400007c02 */ /* 0x000fc80008000f00 */
[----:B------:R-:W-:-:S07]  /*0100*/  MOV R11, UR5 ;  /* 0x00000005000b7c02 */ /* 0x000fce0008000f00 */
.L_x_1:
[----:B-1----:R-:W-:Y:S02]  /*0110*/  MOV R4, R0 ;  /* 0x0000000000047202 */ /* 0x002fe40000000f00 */
[----:B------:R-:W-:-:S05]  /*0120*/  MOV R5, R11 ;  /* 0x0000000b00057202 */ /* 0x000fca0000000f00 */
[----:B0-----:R-:W2:Y:S04]  /*0130*/  LDG.E R17, desc[UR6][R4.64+-0x10] ;  /* 0xfffff00604117981 */ /* 0x001ea8000c1e1900 */
[----:B------:R-:W3:Y:S04]  /*0140*/  LDG.E R2, desc[UR6][R4.64+-0xc] ;  /* 0xfffff40604027981 */ /* 0x000ee8000c1e1900 */
[----:B------:R-:W4:Y:S04]  /*0150*/  LDG.E R15, desc[UR6][R4.64+-0x8] ;  /* 0xfffff806040f7981 */ /* 0x000f28000c1e1900 */
[----:B------:R-:W5:Y:S04]  /*0160*/  LDG.E R14, desc[UR6][R4.64+-0x4] ;  /* 0xfffffc06040e7981 */ /* 0x000f68000c1e1900 */
[----:B------:R-:W5:Y:S04]  /*0170*/  LDG.E R8, desc[UR6][R4.64] ;  /* 0x0000000604087981 */ /* 0x000f68000c1e1900 */
[----:B------:R-:W5:Y:S04]  /*0180*/  LDG.E R11, desc[UR6][R4.64+0x8] ;  /* 0x00000806040b7981 */ /* 0x000f68000c1e1900 */
[----:B------:R-:W5:Y:S04]  /*0190*/  LDG.E R12, desc[UR6][R4.64+0x4] ;  /* 0x00000406040c7981 */ /* 0x000f68000c1e1900 */
[----:B------:R-:W5:Y:S01]  /*01a0*/  LDG.E R10, desc[UR6][R4.64+0xc] ;  /* 0x00000c06040a7981 */ /* 0x000f62000c1e1900 */
[----:B------:R-:W-:Y:S01]  /*01b0*/  HFMA2 R9, -RZ, RZ, 1.125, -9232 ;  /* 0x3c80f082ff097431 */ /* 0x000fe200000001ff */
[----:B------:R-:W-:-:S02]  /*01c0*/  MOV R13, 0x3f800000 ;  /* 0x3f800000000d7802 */ /* 0x000fc40000000f00 */
[----:B------:R-:W-:Y:S01]  /*01d0*/  IADD3 R7, PT, PT, R7, 0x8, RZ ;  /* 0x0000000807077810 */ /* 0x000fe20007ffe0ff */
[----:B--2---:R-:W-:-:S06]  /*01e0*/  FMUL R0, |R17|, 2.8853900432586669922 ;  /* 0x4038aa3b11007820 */ /* 0x004fcc0000400200 */
[----:B------:R-:W0:Y:S01]  /*01f0*/  MUFU.EX2 R0, R0 ;  /* 0x0000000000007308 */ /* 0x000e220000000800 */
[----:B---3--:R-:W-:-:S07]  /*0200*/  FMUL R18, |R2|, 2.8853900432586669922 ;  /* 0x4038aa3b02127820 */ /* 0x008fce0000400200 */
[----:B------:R-:W1:Y:S01]  /*0210*/  MUFU.EX2 R25, R18 ;  /* 0x0000001200197308 */ /* 0x000e620000000800 */
[----:B0-----:R-:W-:-:S07]  /*0220*/  FADD R19, R0, 1 ;  /* 0x3f80000000137421 */ /* 0x001fce0000000000 */
[----:B------:R-:W0:Y:S01]  /*0230*/  MUFU.RCP R24, R19 ;  /* 0x0000001300187308 */ /* 0x000e220000001000 */
[----:B------:R-:W-:Y:S01]  /*0240*/  FMUL R16, R17, R17 ;  /* 0x0000001111107220 */ /* 0x000fe20000400000 */
[----:B----4-:R-:W-:-:S03]  /*0250*/  FMUL R21, |R15|, 2.8853900432586669922 ;  /* 0x4038aa3b0f157820 */ /* 0x010fc60000400200 */
[C---:B------:R-:W-:Y:S01]  /*0260*/  FFMA R23, R16.reuse, R9, -0.052303962409496307373 ;  /* 0xbd563cae10177423 */ /* 0x040fe20000000009 */
[----:B-1----:R-:W-:Y:S01]  /*0270*/  FADD R25, R25, 1 ;  /* 0x3f80000019197421 */ /* 0x002fe20000000000 */
[C---:B------:R-:W-:Y:S02]  /*0280*/  FSETP.GE.AND P1, PT, |R17|.reuse, 9.010913848876953125, PT ;  /* 0x41102cb41100780b */ /* 0x040fe40003f26200 */
[----:B------:R-:W-:Y:S01]  /*0290*/  FSETP.GE.AND P2, PT, |R17|, 0.60000002384185791016, PT ;  /* 0x3f19999a1100780b */ /* 0x000fe20003f46200 */
[----:B------:R-:W-:Y:S01]  /*02a0*/  FFMA R23, R16, R23, 0.1331529766321182251 ;  /* 0x3e08594110177423 */ /* 0x000fe20000000017 */
[----:B------:R-:W1:Y:S01]  /*02b0*/  MUFU.EX2 R21, R21 ;  /* 0x0000001500157308 */ /* 0x000e620000000800 */
[----:B0-----:R-:W-:-:S07]  /*02c0*/  FFMA R0, R24, -2, R13 ;  /* 0xc000000018007823 */ /* 0x001fce000000000d */
[----:B------:R-:W0:Y:S01]  /*02d0*/  MUFU.RCP R24, R25 ;  /* 0x0000001900187308 */ /* 0x000e220000001000 */
[----:B------:R-:W-:Y:S01]  /*02e0*/  FSEL R26, R0, 1, !P1 ;  /* 0x3f800000001a7808 */ /* 0x000fe20004800000 */
[----:B------:R-:W-:Y:S01]  /*02f0*/  FFMA R0, R16, R23, -0.33332768082618713379 ;  /* 0xbeaaa9ed10007423 */ /* 0x000fe20000000017 */
[----:B------:R-:W-:-:S03]  /*0300*/  FMUL R23, R2, R2 ;  /* 0x0000000202177220 */ /* 0x000fc60000400000 */
[----:B------:R-:W-:Y:S01]  /*0310*/  FFMA R0, R16, R0, RZ ;  /* 0x0000000010007223 */ /* 0x000fe200000000ff */
[----:B------:R-:W-:-:S03]  /*0320*/  LOP3.LUT R19, R26, 0x80000000, R17, 0xb8, !PT ;  /* 0x800000001a137812 */ /* 0x000fc600078eb811 */
[----:B------:R-:W-:Y:S01]  /*0330*/  @!P2 FFMA R19, R17, R0, R17 ;  /* 0x000000001113a223 */ /* 0x000fe20000000011 */
[----:B------:R-:W-:Y:S01]  /*0340*/  FFMA R0, R23, R9, -0.052303962409496307373 ;  /* 0xbd563cae17007423 */ /* 0x000fe20000000009 */
[----:B------:R-:W-:Y:S01]  /*0350*/  FSETP.GE.AND P2, PT, |R2|, 0.60000002384185791016, PT ;  /* 0x3f19999a0200780b */ /* 0x000fe20003f46200 */
[----:B-----5:R-:W-:Y:S01]  /*0360*/  FMUL R20, |R14|, 2.8853900432586669922 ;  /* 0x4038aa3b0e147820 */ /* 0x020fe20000400200 */
[----:B-1----:R-:W-:Y:S01]  /*0370*/  FADD R26, R21, 1 ;  /* 0x3f800000151a7421 */ /* 0x002fe20000000000 */
[C---:B------:R-:W-:Y:S01]  /*0380*/  FFMA R0, R23.reuse, R0, 0.1331529766321182251 ;  /* 0x3e08594117007423 */ /* 0x040fe20000000000 */
[----:B0-----:R-:W-:Y:S01]  /*0390*/  FFMA R21, R24, -2, R13 ;  /* 0xc000000018157823 */ /* 0x001fe2000000000d */
[----:B------:R-:W-:Y:S02]  /*03a0*/  FSETP.GE.AND P1, PT, |R2|, 9.010913848876953125, PT ;  /* 0x41102cb40200780b */ /* 0x000fe40003f26200 */
[----:B------:R-:W-:Y:S01]  /*03b0*/  FFMA R0, R23, R0, -0.33332768082618713379 ;  /* 0xbeaaa9ed17007423 */ /* 0x000fe20000000000 */
[----:B------:R-:W0:Y:S01]  /*03c0*/  MUFU.EX2 R20, R20 ;  /* 0x0000001400147308 */ /* 0x000e220000000800 */
[----:B------:R-:W-:-:S02]  /*03d0*/  FSEL R21, R21, 1, !P1 ;  /* 0x3f80000015157808 */ /* 0x000fc40004800000 */
[----:B------:R-:W-:Y:S02]  /*03e0*/  FFMA R25, R23, R0, RZ ;  /* 0x0000000017197223 */ /* 0x000fe400000000ff */
[--C-:B------:R-:W-:Y:S02]  /*03f0*/  LOP3.LUT R23, R21, 0x80000000, R2.reuse, 0xb8, !PT ;  /* 0x8000000015177812 */ /* 0x100fe400078eb802 */
[----:B------:R-:W-:Y:S01]  /*0400*/  @!P2 FFMA R23, R2, R25, R2 ;  /* 0x000000190217a223 */ /* 0x000fe20000000002 */
[----:B------:R-:W-:Y:S01]  /*0410*/  FMUL R2, R15, R15 ;  /* 0x0000000f0f027220 */ /* 0x000fe20000400000 */
[----:B------:R-:W1:Y:S01]  /*0420*/  MUFU.RCP R24, R26 ;  /* 0x0000001a00187308 */ /* 0x000e620000001000 */
[----:B------:R-:W-:Y:S01]  /*0430*/  FMUL R27, |R8|, 2.8853900432586669922 ;  /* 0x4038aa3b081b7820 */ /* 0x000fe20000400200 */
[----:B------:R-:W-:Y:S01]  /*0440*/  FMUL R17, |R11|, 2.8853900432586669922 ;  /* 0x4038aa3b0b117820 */ /* 0x000fe20000400200 */
[----:B------:R-:W-:Y:S01]  /*0450*/  FFMA R25, R2, R9, -0.052303962409496307373 ;  /* 0xbd563cae02197423 */ /* 0x000fe20000000009 */
[----:B------:R-:W-:-:S03]  /*0460*/  FMUL R28, |R12|, 2.8853900432586669922 ;  /* 0x4038aa3b0c1c7820 */ /* 0x000fc60000400200 */
[----:B------:R-:W-:Y:S01]  /*0470*/  FFMA R25, R2, R25, 0.1331529766321182251 ;  /* 0x3e08594102197423 */ /* 0x000fe20000000019 */
[----:B------:R2:W3:Y:S01]  /*0480*/  MUFU.EX2 R18, R27 ;  /* 0x0000001b00127308 */ /* 0x0004e20000000800 */
[----:B0-----:R-:W-:Y:S01]  /*0490*/  FADD R20, R20, 1 ;  /* 0x3f80000014147421 */ /* 0x001fe20000000000 */
[----:B------:R-:W-:Y:S01]  /*04a0*/  FMUL R0, R14, R14 ;  /* 0x0000000e0e007220 */ /* 0x000fe20000400000 */
[----:B------:R-:W-:Y:S01]  /*04b0*/  FFMA R25, R2, R25, -0.33332768082618713379 ;  /* 0xbeaaa9ed02197423 */ /* 0x000fe20000000019 */
[----:B--2---:R-:W-:-:S04]  /*04c0*/  FMUL R27, |R10|, 2.8853900432586669922 ;  /* 0x4038aa3b0a1b7820 */ /* 0x004fc80000400200 */
[----:B------:R-:W0:Y:S01]  /*04d0*/  MUFU.EX2 R16, R28 ;  /* 0x0000001c00107308 */ /* 0x000e220000000800 */
[----:B------:R-:W-:Y:S01]  /*04e0*/  FFMA R2, R2, R25, RZ ;  /* 0x0000001902027223 */ /* 0x000fe200000000ff */
[----:B------:R-:W-:-:S06]  /*04f0*/  FSETP.GE.AND P2, PT, |R15|, 0.60000002384185791016, PT ;  /* 0x3f19999a0f00780b */ /* 0x000fcc0003f46200 */
[----:B------:R-:W2:Y:S01]  /*0500*/  MUFU.EX2 R17, R17 ;  /* 0x0000001100117308 */ /* 0x000ea20000000800 */
[----:B------:R-:W-:Y:S01]  /*0510*/  FFMA R25, R0, R9, -0.052303962409496307373 ;  /* 0xbd563cae00197423 */ /* 0x000fe20000000009 */
[----:B-1----:R-:W-:-:S06]  /*0520*/  FFMA R24, R24, -2, R13 ;  /* 0xc000000018187823 */ /* 0x002fcc000000000d */
[----:B------:R-:W1:Y:S01]  /*0530*/  MUFU.EX2 R21, R27 ;  /* 0x0000001b00157308 */ /* 0x000e620000000800 */
[----:B------:R-:W-:Y:S01]  /*0540*/  FSETP.GE.AND P1, PT, |R15|, 9.010913848876953125, PT ;  /* 0x41102cb40f00780b */ /* 0x000fe20003f26200 */
[----:B------:R-:W-:-:S06]  /*0550*/  FFMA R25, R0, R25, 0.1331529766321182251 ;  /* 0x3e08594100197423 */ /* 0x000fcc0000000019 */
[----:B------:R-:W4:Y:S01]  /*0560*/  MUFU.RCP R20, R20 ;  /* 0x0000001400147308 */ /* 0x000f220000001000 */
[----:B------:R-:W-:Y:S01]  /*0570*/  FSEL R24, R24, 1, !P1 ;  /* 0x3f80000018187808 */ /* 0x000fe20004800000 */
[----:B------:R-:W-:Y:S01]  /*0580*/  FFMA R25, R0, R25, -0.33332768082618713379 ;  /* 0xbeaaa9ed00197423 */ /* 0x000fe20000000019 */
[----:B------:R5:W-:Y:S01]  /*0590*/  STG.E desc[UR6][R4.64+-0x10], R19 ;  /* 0xfffff01304007986 */ /* 0x000be2000c101906 */
[----:B---3--:R-:W-:Y:S01]  /*05a0*/  FADD R18, R18, 1 ;  /* 0x3f80000012127421 */ /* 0x008fe20000000000 */
[----:B0-----:R-:W-:Y:S01]  /*05b0*/  FADD R16, R16, 1 ;  /* 0x3f80000010107421 */ /* 0x001fe20000000000 */
[--C-:B-----5:R-:W-:Y:S01]  /*05c0*/  LOP3.LUT R19, R24, 0x80000000, R15.reuse, 0xb8, !PT ;  /* 0x8000000018137812 */ /* 0x120fe200078eb80f */
[----:B--2---:R-:W-:Y:S01]  /*05d0*/  FADD R24, R17, 1 ;  /* 0x3f80000011187421 */ /* 0x004fe20000000000 */
[----:B------:R-:W-:Y:S01]  /*05e0*/  FFMA R17, R0, R25, RZ ;  /* 0x0000001900117223 */ /* 0x000fe200000000ff */
[----:B------:R-:W-:Y:S01]  /*05f0*/  @!P2 FFMA R19, R15, R2, R15 ;  /* 0x000000020f13a223 */ /* 0x000fe2000000000f */
[----:B-1----:R-:W-:Y:S01]  /*0600*/  FADD R25, R21, 1 ;  /* 0x3f80000015197421 */ /* 0x002fe20000000000 */
[----:B------:R-:W-:Y:S01]  /*0610*/  FMUL R2, R8, R8 ;  /* 0x0000000808027220 */ /* 0x000fe20000400000 */
[----:B----4-:R-:W-:Y:S01]  /*0620*/  FFMA R15, R20, -2, R13 ;  /* 0xc0000000140f7823 */ /* 0x010fe2000000000d */
[----:B------:R-:W-:Y:S01]  /*0630*/  FSETP.GE.AND P2, PT, |R14|, 0.60000002384185791016, PT ;  /* 0x3f19999a0e00780b */ /* 0x000fe20003f46200 */
[----:B------:R-:W0:Y:S01]  /*0640*/  MUFU.RCP R18, R18 ;  /* 0x0000001200127308 */ /* 0x000e220000001000 */
[----:B------:R-:W-:Y:S01]  /*0650*/  FFMA R21, R2, R9, -0.052303962409496307373 ;  /* 0xbd563cae02157423 */ /* 0x000fe20000000009 */
[----:B------:R-:W-:Y:S01]  /*0660*/  FSETP.GE.AND P1, PT, |R14|, 9.010913848876953125, PT ;  /* 0x41102cb40e00780b */ /* 0x000fe20003f26200 */
[----:B------:R-:W-:-:S05]  /*0670*/  FMUL R0, R12, R12 ;  /* 0x0000000c0c007220 */ /* 0x000fca0000400000 */
[----:B------:R-:W1:Y:S01]  /*0680*/  MUFU.RCP R16, R16 ;  /* 0x0000001000107308 */ /* 0x000e620000001000 */
[----:B------:R-:W-:-:S07]  /*0690*/  FFMA R21, R2, R21, 0.1331529766321182251 ;  /* 0x3e08594102157423 */ /* 0x000fce0000000015 */
[----:B------:R-:W2:Y:S01]  /*06a0*/  MUFU.RCP R24, R24 ;  /* 0x0000001800187308 */ /* 0x000ea20000001000 */
[----:B------:R3:W-:Y:S07]  /*06b0*/  STG.E desc[UR6][R4.64+-0xc], R23 ;  /* 0xfffff41704007986 */ /* 0x0007ee000c101906 */
[----:B------:R-:W4:Y:S01]  /*06c0*/  MUFU.RCP R20, R25 ;  /* 0x0000001900147308 */ /* 0x000f220000001000 */
[----:B------:R-:W-:Y:S01]  /*06d0*/  FSEL R15, R15, 1, !P1 ;  /* 0x3f8000000f0f7808 */ /* 0x000fe20004800000 */
[----:B------:R-:W-:Y:S01]  /*06e0*/  FFMA R21, R2, R21, -0.33332768082618713379 ;  /* 0xbeaaa9ed02157423 */ /* 0x000fe20000000015 */
[----:B---3--:R-:W-:-:S02]  /*06f0*/  FFMA R23, R0, R9, -0.052303962409496307373 ;  /* 0xbd563cae00177423 */ /* 0x008fc40000000009 */
[--C-:B------:R-:W-:Y:S01]  /*0700*/  LOP3.LUT R15, R15, 0x80000000, R14.reuse, 0xb8, !PT ;  /* 0x800000000f0f7812 */ /* 0x100fe200078eb80e */
[----:B------:R-:W-:Y:S01]  /*0710*/  @!P2 FFMA R15, R14, R17, R14 ;  /* 0x000000110e0fa223 */ /* 0x000fe2000000000e */
[----:B------:R-:W-:Y:S01]  /*0720*/  FFMA R17, R2, R21, RZ ;  /* 0x0000001502117223 */ /* 0x000fe200000000ff */
[----:B------:R-:W-:Y:S01]  /*0730*/  FFMA R23, R0, R23, 0.1331529766321182251 ;  /* 0x3e08594100177423 */ /* 0x000fe20000000017 */
[----:B------:R-:W-:Y:S01]  /*0740*/  FMUL R2, R11, R11 ;  /* 0x0000000b0b027220 */ /* 0x000fe20000400000 */
[--C-:B0-----:R-:W-:Y:S01]  /*0750*/  FFMA R18, R18, -2, R13.reuse ;  /* 0xc000000012127823 */ /* 0x101fe2000000000d */
[--C-:B-1----:R-:W-:Y:S01]  /*0760*/  FFMA R16, R16, -2, R13.reuse ;  /* 0xc000000010107823 */ /* 0x102fe2000000000d */
[----:B------:R-:W-:Y:S01]  /*0770*/  FFMA R23, R0, R23, -0.33332768082618713379 ;  /* 0xbeaaa9ed00177423 */ /* 0x000fe20000000017 */
[--C-:B--2---:R-:W-:Y:S01]  /*0780*/  FFMA R24, R24, -2, R13.reuse ;  /* 0xc000000018187823 */ /* 0x104fe2000000000d */
[----:B----4-:R-:W-:Y:S01]  /*0790*/  FFMA R20, R20, -2, R13 ;  /* 0xc000000014147823 */ /* 0x010fe2000000000d */
[----:B------:R-:W-:Y:S01]  /*07a0*/  FFMA R13, R2, R9, -0.052303962409496307373 ;  /* 0xbd563cae020d7423 */ /* 0x000fe20000000009 */
[----:B------:R-:W-:Y:S01]  /*07b0*/  FFMA R21, R0, R23, RZ ;  /* 0x0000001700157223 */ /* 0x000fe200000000ff */
[----:B------:R-:W-:Y:S01]  /*07c0*/  FSETP.GE.AND P1, PT, |R8|, 0.60000002384185791016, PT ;  /* 0x3f19999a0800780b */ /* 0x000fe20003f26200 */
[----:B------:R-:W-:Y:S01]  /*07d0*/  FMUL R0, R10, R10 ;  /* 0x0000000a0a007220 */ /* 0x000fe20000400000 */
[----:B------:R-:W-:Y:S01]  /*07e0*/  FFMA R13, R2, R13, 0.1331529766321182251 ;  /* 0x3e085941020d7423 */ /* 0x000fe2000000000d */
[----:B------:R-:W-:Y:S01]  /*07f0*/  FSETP.GE.AND P2, PT, |R12|, 9.010913848876953125, PT ;  /* 0x41102cb40c00780b */ /* 0x000fe20003f46200 */
[----:B------:R0:W-:Y:S01]  /*0800*/  STG.E desc[UR6][R4.64+-0x8], R19 ;  /* 0xfffff81304007986 */ /* 0x0001e2000c101906 */
[----:B------:R-:W-:Y:S01]  /*0810*/  FSETP.GE.AND P6, PT, |R8|, 9.010913848876953125, PT ;  /* 0x41102cb40800780b */ /* 0x000fe20003fc6200 */
[----:B------:R-:W-:Y:S01]  /*0820*/  FFMA R23, R0, R9, -0.052303962409496307373 ;  /* 0xbd563cae00177423 */ /* 0x000fe20000000009 */
[----:B------:R-:W-:-:S02]  /*0830*/  FSETP.GE.AND P3, PT, |R12|, 0.60000002384185791016, PT ;  /* 0x3f19999a0c00780b */ /* 0x000fc40003f66200 */
[C---:B------:R-:W-:Y:S01]  /*0840*/  FSETP.GE.AND P5, PT, |R11|.reuse, 0.60000002384185791016, PT ;  /* 0x3f19999a0b00780b */ /* 0x040fe20003fa6200 */
[----:B------:R-:W-:Y:S01]  /*0850*/  FFMA R23, R0, R23, 0.1331529766321182251 ;  /* 0x3e08594100177423 */ /* 0x000fe20000000017 */
[----:B------:R-:W-:Y:S01]  /*0860*/  FSEL R9, R18, 1, !P6 ;  /* 0x3f80000012097808 */ /* 0x000fe20007000000 */
[----:B0-----:R-:W-:Y:S01]  /*0870*/  FFMA R19, R2, R13, -0.33332768082618713379 ;  /* 0xbeaaa9ed02137423 */ /* 0x001fe2000000000d */
[----:B------:R-:W-:Y:S02]  /*0880*/  FSEL R13, R16, 1, !P2 ;  /* 0x3f800000100d7808 */ /* 0x000fe40005000000 */
[----:B------:R-:W-:Y:S01]  /*0890*/  FSETP.GE.AND P2, PT, |R10|, 0.60000002384185791016, PT ;  /* 0x3f19999a0a00780b */ /* 0x000fe20003f46200 */
[----:B------:R-:W-:Y:S01]  /*08a0*/  FFMA R25, R0, R23, -0.33332768082618713379 ;  /* 0xbeaaa9ed00197423 */ /* 0x000fe20000000017 */
[----:B------:R-:W-:Y:S02]  /*08b0*/  FSETP.GE.AND P4, PT, |R11|, 9.010913848876953125, PT ;  /* 0x41102cb40b00780b */ /* 0x000fe40003f86200 */
[----:B------:R-:W-:-:S02]  /*08c0*/  FSETP.GE.AND P6, PT, |R10|, 9.010913848876953125, PT ;  /* 0x41102cb40a00780b */ /* 0x000fc40003fc6200 */
[--C-:B------:R-:W-:Y:S01]  /*08d0*/  LOP3.LUT R9, R9, 0x80000000, R8.reuse, 0xb8, !PT ;  /* 0x8000000009097812 */ /* 0x100fe200078eb808 */
[----:B------:R-:W-:Y:S01]  /*08e0*/  @!P1 FFMA R9, R8, R17, R8 ;  /* 0x0000001108099223 */ /* 0x000fe20000000008 */
[----:B------:R-:W-:Y:S01]  /*08f0*/  ISETP.NE.AND P1, PT, R7, RZ, PT ;  /* 0x000000ff0700720c */ /* 0x000fe20003f25270 */
[----:B------:R-:W-:Y:S01]  /*0900*/  FFMA R2, R2, R19, RZ ;  /* 0x0000001302027223 */ /* 0x000fe200000000ff */
[----:B------:R-:W-:Y:S01]  /*0910*/  FSEL R24, R24, 1, !P4 ;  /* 0x3f80000018187808 */ /* 0x000fe20006000000 */
[----:B------:R-:W-:Y:S01]  /*0920*/  FFMA R25, R0, R25, RZ ;  /* 0x0000001900197223 */ /* 0x000fe200000000ff */
[----:B------:R-:W-:Y:S02]  /*0930*/  FSEL R23, R20, 1, !P6 ;  /* 0x3f80000014177808 */ /* 0x000fe40007000000 */
[--C-:B------:R-:W-:Y:S01]  /*0940*/  LOP3.LUT R13, R13, 0x80000000, R12.reuse, 0xb8, !PT ;  /* 0x800000000d0d7812 */ /* 0x100fe200078eb80c */
[----:B------:R-:W-:Y:S01]  /*0950*/  @!P3 FFMA R13, R12, R21, R12 ;  /* 0x000000150c0db223 */ /* 0x000fe2000000000c */
[--C-:B------:R-:W-:Y:S01]  /*0960*/  LOP3.LUT R19, R24, 0x80000000, R11.reuse, 0xb8, !PT ;  /* 0x8000000018137812 */ /* 0x100fe200078eb80b */
[----:B------:R-:W-:Y:S01]  /*0970*/  @!P5 FFMA R19, R11, R2, R11 ;  /* 0x000000020b13d223 */ /* 0x000fe2000000000b */
[--C-:B------:R-:W-:Y:S01]  /*0980*/  LOP3.LUT R23, R23, 0x80000000, R10.reuse, 0xb8, !PT ;  /* 0x8000000017177812 */ /* 0x100fe200078eb80a */
[----:B------:R-:W-:Y:S01]  /*0990*/  @!P2 FFMA R23, R10, R25, R10 ;  /* 0x000000190a17a223 */ /* 0x000fe2000000000a */
[----:B------:R-:W-:Y:S01]  /*09a0*/  IADD3 R0, P2, PT, R4, 0x20, RZ ;  /* 0x0000002004007810 */ /* 0x000fe20007f5e0ff */
[----:B------:R1:W-:Y:S04]  /*09b0*/  STG.E desc[UR6][R4.64+-0x4], R15 ;  /* 0xfffffc0f04007986 */ /* 0x0003e8000c101906 */
[----:B------:R1:W-:Y:S01]  /*09c0*/  STG.E desc[UR6][R4.64], R9 ;  /* 0x0000000904007986 */ /* 0x0003e2000c101906 */
[----:B------:R-:W-:-:S03]  /*09d0*/  IADD3.X R11, PT, PT, RZ, R5, RZ, P2, !PT ;  /* 0x00000005ff0b7210 */ /* 0x000fc600017fe4ff */
[----:B------:R1:W-:Y:S04]  /*09e0*/  STG.E desc[UR6][R4.64+0x4], R13 ;  /* 0x0000040d04007986 */ /* 0x0003e8000c101906 */
[----:B------:R1:W-:Y:S04]  /*09f0*/  STG.E desc[UR6][R4.64+0x8], R19 ;  /* 0x0000081304007986 */ /* 0x0003e8000c101906 */
[----:B------:R1:W-:Y:S01]  /*0a00*/  STG.E desc[UR6][R4.64+0xc], R23 ;  /* 0x00000c1704007986 */ /* 0x0003e2000c101906 */
[----:B------:R-:W-:Y:S05]  /*0a10*/  @P1 BRA `(.L_x_1) ;  /* 0xfffffff400bc1947 */ /* 0x000fea000383ffff */
.L_x_0:
[----:B0-----:R-:W-:Y:S05]  /*0a20*/  @!P0 EXIT ;  /* 0x000000000000894d */ /* 0x001fea0003800000 */
[----:B------:R-:W-:Y:S02]  /*0a30*/  ISETP.GE.U32.AND P1, PT, R22, 0x4, PT ;  /* 0x000000041600780c */ /* 0x000fe40003f26070 */
[----:B------:R-:W-:-:S04]  /*0a40*/  LOP3.LUT R16, R6, 0x3, RZ, 0xc0, !PT ;  /* 0x0000000306107812 */ /* 0x000fc800078ec0ff */
[----:B------:R-:W-:-:S07]  /*0a50*/  ISETP.NE.AND P0, PT, R16, RZ, PT ;  /* 0x000000ff1000720c */ /* 0x000fce0003f05270 */
[----:B------:R-:W-:Y:S06]  /*0a60*/  @!P1 BRA `(.L_x_2) ;  /* 0x0000000400249947 */ /* 0x000fec0003800000 */
[----:B-1----:R-:W0:Y:S02]  /*0a70*/  LDC.64 R4, c[0x0][0x380] ;  /* 0x0000e000ff047b82 */ /* 0x002e240000000a00 */
[----:B0-----:R-:W-:-:S05]  /*0a80*/  IMAD.WIDE.U32 R4, R3, 0x4, R4 ;  /* 0x0000000403047825 */ /* 0x001fca00078e0004 */
[----:B------:R-:W2:Y:S04]  /*0a90*/  LDG.E R8, desc[UR6][R4.64] ;  /* 0x0000000604087981 */ /* 0x000ea8000c1e1900 */
[----:B------:R-:W3:Y:S04]  /*0aa0*/  LDG.E R7, desc[UR6][R4.64+0x4] ;  /* 0x0000040604077981 */ /* 0x000ee8000c1e1900 */
[----:B------:R-:W4:Y:S04]  /*0ab0*/  LDG.E R10, desc[UR6][R4.64+0x8] ;  /* 0x00000806040a7981 */ /* 0x000f28000c1e1900 */
[----:B------:R-:W5:Y:S01]  /*0ac0*/  LDG.E R9, desc[UR6][R4.64+0xc] ;  /* 0x00000c0604097981 */ /* 0x000f62000c1e1900 */
[----:B------:R-:W-:Y:S01]  /*0ad0*/  HFMA2 R13, -RZ, RZ, 1.125, -9232 ;  /* 0x3c80f082ff0d7431 */ /* 0x000fe200000001ff */
[----:B------:R-:W-:-:S02]  /*0ae0*/  MOV R20, 0x3f800000 ;  /* 0x3f80000000147802 */ /* 0x000fc40000000f00 */
[----:B------:R-:W-:Y:S01]  /*0af0*/  IADD3 R3, PT, PT, R3, 0x4, RZ ;  /* 0x0000000403037810 */ /* 0x000fe20007ffe0ff */
[C---:B--2---:R-:W-:Y:S01]  /*0b00*/  FMUL R0, |R8|.reuse, 2.8853900432586669922 ;  /* 0x4038aa3b08007820 */ /* 0x044fe20000400200 */
[C---:B------:R-:W-:Y:S01]  /*0b10*/  FMUL R11, R8.reuse, R8 ;  /* 0x00000008080b7220 */ /* 0x040fe20000400000 */
[C---:B------:R-:W-:Y:S01]  /*0b20*/  FSETP.GE.AND P6, PT, |R8|.reuse, 9.010913848876953125, PT ;  /* 0x41102cb40800780b */ /* 0x040fe20003fc6200 */
[C---:B---3--:R-:W-:Y:S01]  /*0b30*/  FMUL R2, |R7|.reuse, 2.8853900432586669922 ;  /* 0x4038aa3b07027820 */ /* 0x048fe20000400200 */
[C---:B------:R-:W-:Y:S02]  /*0b40*/  FSETP.GE.AND P2, PT, |R7|.reuse, 9.010913848876953125, PT ;  /* 0x41102cb40700780b */ /* 0x040fe40003f46200 */
[----:B------:R-:W0:Y:S01]  /*0b50*/  MUFU.EX2 R0, R0 ;  /* 0x0000000000007308 */ /* 0x000e220000000800 */
[----:B------:R-:W-:Y:S01]  /*0b60*/  FSETP.GE.AND P1, PT, |R8|, 0.60000002384185791016, PT ;  /* 0x3f19999a0800780b */ /* 0x000fe20003f26200 */
[----:B----4-:R-:W-:Y:S01]  /*0b70*/  FMUL R12, |R10|, 2.8853900432586669922 ;  /* 0x4038aa3b0a0c7820 */ /* 0x010fe20000400200 */
[----:B------:R-:W-:-:S02]  /*0b80*/  FSETP.GE.AND P3, PT, |R7|, 0.60000002384185791016, PT ;  /* 0x3f19999a0700780b */ /* 0x000fc40003f66200 */
[C---:B------:R-:W-:Y:S01]  /*0b90*/  FSETP.GE.AND P5, PT, |R10|.reuse, 0.60000002384185791016, PT ;  /* 0x3f19999a0a00780b */ /* 0x040fe20003fa6200 */
[----:B-----5:R-:W-:Y:S01]  /*0ba0*/  FMUL R17, |R9|, 2.8853900432586669922 ;  /* 0x4038aa3b09117820 */ /* 0x020fe20000400200 */
[----:B------:R-:W-:Y:S01]  /*0bb0*/  FSETP.GE.AND P4, PT, |R10|, 9.010913848876953125, PT ;  /* 0x41102cb40a00780b */ /* 0x000fe20003f86200 */
[----:B------:R-:W1:Y:S08]  /*0bc0*/  MUFU.EX2 R2, R2 ;  /* 0x0000000200027308 */ /* 0x000e700000000800 */
[----:B------:R-:W2:Y:S01]  /*0bd0*/  MUFU.EX2 R12, R12 ;  /* 0x0000000c000c7308 */ /* 0x000ea20000000800 */
[----:B0-----:R-:W-:Y:S01]  /*0be0*/  FADD R14, R0, 1 ;  /* 0x3f800000000e7421 */ /* 0x001fe20000000000 */
[----:B------:R-:W-:-:S04]  /*0bf0*/  FFMA R0, R11, R13, -0.052303962409496307373 ;  /* 0xbd563cae0b007423 */ /* 0x000fc8000000000d */
[C---:B------:R-:W-:Y:S02]  /*0c00*/  FFMA R0, R11.reuse, R0, 0.1331529766321182251 ;  /* 0x3e0859410b007423 */ /* 0x040fe40000000000 */
[----:B------:R-:W0:Y:S01]  /*0c10*/  MUFU.EX2 R17, R17 ;  /* 0x0000001100117308 */ /* 0x000e220000000800 */
[----:B-1----:R-:W-:Y:S01]  /*0c20*/  FADD R15, R2, 1 ;  /* 0x3f800000020f7421 */ /* 0x002fe20000000000 */
[----:B------:R-:W-:-:S04]  /*0c30*/  FFMA R0, R11, R0, -0.33332768082618713379 ;  /* 0xbeaaa9ed0b007423 */ /* 0x000fc80000000000 */
[----:B------:R-:W-:Y:S01]  /*0c40*/  FFMA R11, R11, R0, RZ ;  /* 0x000000000b0b7223 */ /* 0x000fe200000000ff */
[----:B------:R-:W-:Y:S01]  /*0c50*/  FMUL R0, R9, R9 ;  /* 0x0000000909007220 */ /* 0x000fe20000400000 */
[----:B------:R-:W1:Y:S01]  /*0c60*/  MUFU.RCP R14, R14 ;  /* 0x0000000e000e7308 */ /* 0x000e620000001000 */
[----:B--2---:R-:W-:Y:S01]  /*0c70*/  FADD R18, R12, 1 ;  /* 0x3f8000000c127421 */ /* 0x004fe20000000000 */
[----:B------:R-:W-:-:S06]  /*0c80*/  FMUL R12, R7, R7 ;  /* 0x00000007070c7220 */ /* 0x000fcc0000400000 */
[----:B------:R-:W2:Y:S01]  /*0c90*/  MUFU.RCP R15, R15 ;  /* 0x0000000f000f7308 */ /* 0x000ea20000001000 */
[----:B0-----:R-:W-:Y:S01]  /*0ca0*/  FADD R19, R17, 1 ;  /* 0x3f80000011137421 */ /* 0x001fe20000000000 */
[----:B------:R-:W-:-:S04]  /*0cb0*/  FFMA R17, R12, R13, -0.052303962409496307373 ;  /* 0xbd563cae0c117423 */ /* 0x000fc8000000000d */
[----:B------:R-:W-:Y:S02]  /*0cc0*/  FFMA R17, R12, R17, 0.1331529766321182251 ;  /* 0x3e0859410c117423 */ /* 0x000fe40000000011 */
[----:B------:R-:W0:Y:S01]  /*0cd0*/  MUFU.RCP R18, R18 ;  /* 0x0000001200127308 */ /* 0x000e220000001000 */
[----:B-1----:R-:W-:Y:S01]  /*0ce0*/  FFMA R14, R14, -2, R20 ;  /* 0xc00000000e0e7823 */ /* 0x002fe20000000014 */
[----:B------:R-:W-:-:S04]  /*0cf0*/  FFMA R2, R12, R17, -0.33332768082618713379 ;  /* 0xbeaaa9ed0c027423 */ /* 0x000fc80000000011 */
[----:B------:R-:W-:Y:S01]  /*0d00*/  FFMA R12, R12, R2, RZ ;  /* 0x000000020c0c7223 */ /* 0x000fe200000000ff */
[----:B------:R-:W-:Y:S01]  /*0d10*/  FMUL R2, R10, R10 ;  /* 0x0000000a0a027220 */ /* 0x000fe20000400000 */
[----:B------:R-:W1:Y:S01]  /*0d20*/  MUFU.RCP R19, R19 ;  /* 0x0000001300137308 */ /* 0x000e620000001000 */
[----:B--2---:R-:W-:Y:S02]  /*0d30*/  FFMA R15, R15, -2, R20 ;  /* 0xc00000000f0f7823 */ /* 0x004fe40000000014 */
[----:B------:R-:W-:-:S04]  /*0d40*/  FFMA R17, R2, R13, -0.052303962409496307373 ;  /* 0xbd563cae02117423 */ /* 0x000fc8000000000d */
[----:B------:R-:W-:Y:S01]  /*0d50*/  FFMA R17, R2, R17, 0.1331529766321182251 ;  /* 0x3e08594102117423 */ /* 0x000fe20000000011 */
[----:B0-----:R-:W-:-:S03]  /*0d60*/  FFMA R18, R18, -2, R20 ;  /* 0xc000000012127823 */ /* 0x001fc60000000014 */
[----:B------:R-:W-:Y:S01]  /*0d70*/  FFMA R17, R2, R17, -0.33332768082618713379 ;  /* 0xbeaaa9ed02117423 */ /* 0x000fe20000000011 */
[----:B-1----:R-:W-:Y:S01]  /*0d80*/  FFMA R20, R19, -2, R20 ;  /* 0xc000000013147823 */ /* 0x002fe20000000014 */
[----:B------:R-:W-:Y:S01]  /*0d90*/  FFMA R19, R0, R13, -0.052303962409496307373 ;  /* 0xbd563cae00137423 */ /* 0x000fe2000000000d */
[----:B------:R-:W-:Y:S02]  /*0da0*/  FSEL R13, R14, 1, !P6 ;  /* 0x3f8000000e0d7808 */ /* 0x000fe40007000000 */
[----:B------:R-:W-:Y:S01]  /*0db0*/  FSEL R14, R15, 1, !P2 ;  /* 0x3f8000000f0e7808 */ /* 0x000fe20005000000 */
[----:B------:R-:W-:Y:S01]  /*0dc0*/  FFMA R21, R0, R19, 0.1331529766321182251 ;  /* 0x3e08594100157423 */ /* 0x000fe20000000013 */
[C---:B------:R-:W-:Y:S01]  /*0dd0*/  FSETP.GE.AND P2, PT, |R9|.reuse, 0.60000002384185791016, PT ;  /* 0x3f19999a0900780b */ /* 0x040fe20003f46200 */
[----:B------:R-:W-:Y:S01]  /*0de0*/  FFMA R19, R2, R17, RZ ;  /* 0x0000001102137223 */ /* 0x000fe200000000ff */
[----:B------:R-:W-:Y:S01]  /*0df0*/  FSETP.GE.AND P6, PT, |R9|, 9.010913848876953125, PT ;  /* 0x41102cb40900780b */ /* 0x000fe20003fc6200 */
[----:B------:R-:W-:Y:S01]  /*0e00*/  FFMA R23, R0, R21, -0.33332768082618713379 ;  /* 0xbeaaa9ed00177423 */ /* 0x000fe20000000015 */
[----:B------:R-:W-:-:S02]  /*0e10*/  FSEL R17, R18, 1, !P4 ;  /* 0x3f80000012117808 */ /* 0x000fc40006000000 */
[----:B------:R-:W-:Y:S01]  /*0e20*/  FSEL R20, R20, 1, !P6 ;  /* 0x3f80000014147808 */ /* 0x000fe20007000000 */
[----:B------:R-:W-:Y:S01]  /*0e30*/  FFMA R0, R0, R23, RZ ;  /* 0x0000001700007223 */ /* 0x000fe200000000ff */
[--C-:B------:R-:W-:Y:S01]  /*0e40*/  LOP3.LUT R13, R13, 0x80000000, R8.reuse, 0xb8, !PT ;  /* 0x800000000d0d7812 */ /* 0x100fe200078eb808 */
[----:B------:R-:W-:Y:S01]  /*0e50*/  @!P1 FFMA R13, R8, R11, R8 ;  /* 0x0000000b080d9223 */ /* 0x000fe20000000008 */
[--C-:B------:R-:W-:Y:S01]  /*0e60*/  LOP3.LUT R15, R14, 0x80000000, R7.reuse, 0xb8, !PT ;  /* 0x800000000e0f7812 */ /* 0x100fe200078eb807 */
[----:B------:R-:W-:Y:S01]  /*0e70*/  @!P3 FFMA R15, R7, R12, R7 ;  /* 0x0000000c070fb223 */ /* 0x000fe20000000007 */
[--C-:B------:R-:W-:Y:S01]  /*0e80*/  LOP3.LUT R17, R17, 0x80000000, R10.reuse, 0xb8, !PT ;  /* 0x8000000011117812 */ /* 0x100fe200078eb80a */
[----:B------:R-:W-:Y:S01]  /*0e90*/  @!P5 FFMA R17, R10, R19, R10 ;  /* 0x000000130a11d223 */ /* 0x000fe2000000000a */
[--C-:B------:R-:W-:Y:S01]  /*0ea0*/  LOP3.LUT R21, R20, 0x80000000, R9.reuse, 0xb8, !PT ;  /* 0x8000000014157812 */ /* 0x100fe200078eb809 */
[----:B------:R-:W-:Y:S01]  /*0eb0*/  @!P2 FFMA R21, R9, R0, R9 ;  /* 0x000000000915a223 */ /* 0x000fe20000000009 */
[----:B------:R0:W-:Y:S04]  /*0ec0*/  STG.E desc[UR6][R4.64], R13 ;  /* 0x0000000d04007986 */ /* 0x0001e8000c101906 */
[----:B------:R0:W-:Y:S04]  /*0ed0*/  STG.E desc[UR6][R4.64+0x4], R15 ;  /* 0x0000040f04007986 */ /* 0x0001e8000c101906 */
[----:B------:R0:W-:Y:S04]  /*0ee0*/  STG.E desc[UR6][R4.64+0x8], R17 ;  /* 0x0000081104007986 */ /* 0x0001e8000c101906 */
[----:B------:R0:W-:Y:S02]  /*0ef0*/  STG.E desc[UR6][R4.64+0xc], R21 ;  /* 0x00000c1504007986 */ /* 0x0001e4000c101906 */
.L_x_2:
[----:B------:R-:W-:Y:S05]  /*0f00*/  @!P0 EXIT ;  /* 0x000000000000894d */ /* 0x000fea0003800000 */
[----:B------:R-:W-:Y:S02]  /*0f10*/  ISETP.NE.AND P0, PT, R16, 0x1, PT ;  /* 0x000000011000780c */ /* 0x000fe40003f05270 */
[----:B------:R-:W-:-:S04]  /*0f20*/  LOP3.LUT R6, R6, 0x1, RZ, 0xc0, !PT ;  /* 0x0000000106067812 */ /* 0x000fc800078ec0ff */
[----:B------:R-:W-:-:S07]  /*0f30*/  ISETP.NE.U32.AND P4, PT, R6, 0x1, PT ;  /* 0x000000010600780c */ /* 0x000fce0003f85070 */
[----:B------:R-:W-:Y:S06]  /*0f40*/  @!P0 BRA `(.L_x_3) ;  /* 0x00000000009c8947 */ /* 0x000fec0003800000 */
[----:B01----:R-:W0:Y:S02]  /*0f50*/  LDC.64 R4, c[0x0][0x380] ;  /* 0x0000e000ff047b82 */ /* 0x003e240000000a00 */
[----:B0-----:R-:W-:-:S05]  /*0f60*/  IMAD.WIDE.U32 R4, R3, 0x4, R4 ;  /* 0x0000000403047825 */ /* 0x001fca00078e0004 */
[----:B------:R-:W2:Y:S04]  /*0f70*/  LDG.E R7, desc[UR6][R4.64] ;  /* 0x0000000604077981 */ /* 0x000ea8000c1e1900 */
[----:B------:R-:W3:Y:S01]  /*0f80*/  LDG.E R6, desc[UR6][R4.64+0x4] ;  /* 0x0000040604067981 */ /* 0x000ee2000c1e1900 */
[----:B------:R-:W-:Y:S01]  /*0f90*/  MOV R15, 0x3c80f082 ;  /* 0x3c80f082000f7802 */ /* 0x000fe20000000f00 */
[----:B------:R-:W-:Y:S01]  /*0fa0*/  HFMA2 R13, -RZ, RZ, 1.875, 0 ;  /* 0x3f800000ff0d7431 */ /* 0x000fe200000001ff */
[----:B------:R-:W-:Y:S01]  /*0fb0*/  IADD3 R3, PT, PT, R3, 0x2, RZ ;  /* 0x0000000203037810 */ /* 0x000fe20007ffe0ff */
[C---:B--2---:R-:W-:Y:S01]  /*0fc0*/  FMUL R2, |R7|.reuse, 2.8853900432586669922 ;  /* 0x4038aa3b07027820 */ /* 0x044fe20000400200 */
[C---:B------:R-:W-:Y:S01]  /*0fd0*/  FMUL R0, R7.reuse, R7 ;  /* 0x0000000707007220 */ /* 0x040fe20000400000 */
[----:B------:R-:W-:Y:S01]  /*0fe0*/  FSETP.GE.AND P1, PT, |R7|, 0.60000002384185791016, PT ;  /* 0x3f19999a0700780b */ /* 0x000fe20003f26200 */
[----:B---3--:R-:W-:-:S02]  /*0ff0*/  FMUL R10, |R6|, 2.8853900432586669922 ;  /* 0x4038aa3b060a7820 */ /* 0x008fc40000400200 */
[----:B------:R-:W-:Y:S01]  /*1000*/  FFMA R11, R0, R15, -0.052303962409496307373 ;  /* 0xbd563cae000b7423 */ /* 0x000fe2000000000f */
[----:B------:R-:W0:Y:S01]  /*1010*/  MUFU.EX2 R2, R2 ;  /* 0x0000000200027308 */ /* 0x000e220000000800 */
[----:B------:R-:W-:Y:S02]  /*1020*/  FSETP.GE.AND P3, PT, |R6|, 0.60000002384185791016, PT ;  /* 0x3f19999a0600780b */ /* 0x000fe40003f66200 */
[----:B------:R-:W-:Y:S01]  /*1030*/  FFMA R11, R0, R11, 0.1331529766321182251 ;  /* 0x3e085941000b7423 */ /* 0x000fe2000000000b */
[----:B------:R-:W-:Y:S02]  /*1040*/  FSETP.GE.AND P0, PT, |R7|, 9.010913848876953125, PT ;  /* 0x41102cb40700780b */ /* 0x000fe40003f06200 */
[----:B------:R-:W-:Y:S01]  /*1050*/  FSETP.GE.AND P2, PT, |R6|, 9.010913848876953125, PT ;  /* 0x41102cb40600780b */ /* 0x000fe20003f46200 */
[C---:B------:R-:W-:Y:S01]  /*1060*/  FFMA R11, R0.reuse, R11, -0.33332768082618713379 ;  /* 0xbeaaa9ed000b7423 */ /* 0x040fe2000000000b */
[----:B------:R-:W1:Y:S03]  /*1070*/  MUFU.EX2 R10, R10 ;  /* 0x0000000a000a7308 */ /* 0x000e660000000800 */
[----:B------:R-:W-:Y:S01]  /*1080*/  FFMA R0, R0, R11, RZ ;  /* 0x0000000b00007223 */ /* 0x000fe200000000ff */
[----:B0-----:R-:W-:Y:S01]  /*1090*/  FADD R8, R2, 1 ;  /* 0x3f80000002087421 */ /* 0x001fe20000000000 */
[----:B------:R-:W-:-:S04]  /*10a0*/  FMUL R2, R6, R6 ;  /* 0x0000000606027220 */ /* 0x000fc80000400000 */
[----:B------:R-:W-:Y:S01]  /*10b0*/  FFMA R15, R2, R15, -0.052303962409496307373 ;  /* 0xbd563cae020f7423 */ /* 0x000fe2000000000f */
[----:B------:R-:W0:Y:S01]  /*10c0*/  MUFU.RCP R8, R8 ;  /* 0x0000000800087308 */ /* 0x000e220000001000 */
[----:B-1----:R-:W-:Y:S02]  /*10d0*/  FADD R12, R10, 1 ;  /* 0x3f8000000a0c7421 */ /* 0x002fe40000000000 */
[----:B------:R-:W-:-:S04]  /*10e0*/  FFMA R15, R2, R15, 0.1331529766321182251 ;  /* 0x3e085941020f7423 */ /* 0x000fc8000000000f */
[C---:B------:R-:W-:Y:S01]  /*10f0*/  FFMA R15, R2.reuse, R15, -0.33332768082618713379 ;  /* 0xbeaaa9ed020f7423 */ /* 0x040fe2000000000f */
[----:B------:R-:W1:Y:S03]  /*1100*/  MUFU.RCP R12, R12 ;  /* 0x0000000c000c7308 */ /* 0x000e660000001000 */
[----:B------:R-:W-:Y:S01]  /*1110*/  FFMA R15, R2, R15, RZ ;  /* 0x0000000f020f7223 */ /* 0x000fe200000000ff */
[----:B0-----:R-:W-:-:S05]  /*1120*/  FFMA R9, R8, -2, R13 ;  /* 0xc000000008097823 */ /* 0x001fca000000000d */
[----:B------:R-:W-:Y:S01]  /*1130*/  FSEL R8, R9, 1, !P0 ;  /* 0x3f80000009087808 */ /* 0x000fe20004000000 */
[----:B-1----:R-:W-:-:S03]  /*1140*/  FFMA R13, R12, -2, R13 ;  /* 0xc00000000c0d7823 */ /* 0x002fc6000000000d */
[--C-:B------:R-:W-:Y:S01]  /*1150*/  LOP3.LUT R9, R8, 0x80000000, R7.reuse, 0xb8, !PT ;  /* 0x8000000008097812 */ /* 0x100fe200078eb807 */
[----:B------:R-:W-:Y:S01]  /*1160*/  @!P1 FFMA R9, R7, R0, R7 ;  /* 0x0000000007099223 */ /* 0x000fe20000000007 */
[----:B------:R-:W-:-:S04]  /*1170*/  FSEL R13, R13, 1, !P2 ;  /* 0x3f8000000d0d7808 */ /* 0x000fc80005000000 */
[----:B------:R2:W-:Y:S01]  /*1180*/  STG.E desc[UR6][R4.64], R9 ;  /* 0x0000000904007986 */ /* 0x0005e2000c101906 */
[--C-:B------:R-:W-:Y:S01]  /*1190*/  LOP3.LUT R13, R13, 0x80000000, R6.reuse, 0xb8, !PT ;  /* 0x800000000d0d7812 */ /* 0x100fe200078eb806 */
[----:B------:R-:W-:-:S05]  /*11a0*/  @!P3 FFMA R13, R6, R15, R6 ;  /* 0x0000000f060db223 */ /* 0x000fca0000000006 */
[----:B------:R2:W-:Y:S02]  /*11b0*/  STG.E desc[UR6][R4.64+0x4], R13 ;  /* 0x0000040d04007986 */ /* 0x0005e4000c101906 */
.L_x_3:
[----:B------:R-:W-:Y:S05]  /*11c0*/  @P4 EXIT ;  /* 0x000000000000494d */ /* 0x000fea0003800000 */
[----:B012---:R-:W0:Y:S02]  /*11d0*/  LDC.64 R4, c[0x0][0x380] ;  /* 0x0000e000ff047b82 */ /* 0x007e240000000a00 */
[----:B0-----:R-:W-:-:S05]  /*11e0*/  IMAD.WIDE.U32 R2, R3, 0x4, R4 ;  /* 0x0000000403027825 */ /* 0x001fca00078e0004 */
[----:B------:R-:W2:Y:S01]  /*11f0*/  LDG.E R4, desc[UR6][R2.64] ;  /* 0x0000000602047981 */ /* 0x000ea2000c1e1900 */
[----:B------:R-:W-:Y:S01]  /*1200*/  HFMA2 R8, -RZ, RZ, 1.125, -9232 ;  /* 0x3c80f082ff087431 */ /* 0x000fe200000001ff */
[----:B------:R-:W-:Y:S01]  /*1210*/  MOV R6, 0x3f800000 ;  /* 0x3f80000000067802 */ /* 0x000fe20000000f00 */
[C---:B--2---:R-:W-:Y:S01]  /*1220*/  FMUL R0, |R4|.reuse, 2.8853900432586669922 ;  /* 0x4038aa3b04007820 */ /* 0x044fe20000400200 */
[C---:B------:R-:W-:Y:S01]  /*1230*/  FMUL R9, R4.reuse, R4 ;  /* 0x0000000404097220 */ /* 0x040fe20000400000 */
[C---:B------:R-:W-:Y:S02]  /*1240*/  FSETP.GE.AND P1, PT, |R4|.reuse, 0.60000002384185791016, PT ;  /* 0x3f19999a0400780b */ /* 0x040fe40003f26200 */
[----:B------:R-:W-:Y:S01]  /*1250*/  FSETP.GE.AND P0, PT, |R4|, 9.010913848876953125, PT ;  /* 0x41102cb40400780b */ /* 0x000fe20003f06200 */
[C---:B------:R-:W-:Y:S01]  /*1260*/  FFMA R8, R9.reuse, R8, -0.052303962409496307373 ;  /* 0xbd563cae09087423 */ /* 0x040fe20000000008 */
[----:B------:R-:W0:Y:S03]  /*1270*/  MUFU.EX2 R0, R0 ;  /* 0x0000000000007308 */ /* 0x000e260000000800 */
[----:B------:R-:W-:Y:S01]  /*1280*/  FFMA R8, R9, R8, 0.1331529766321182251 ;  /* 0x3e08594109087423 */ /* 0x000fe20000000008 */
[----:B0-----:R-:W-:-:S03]  /*1290*/  FADD R5, R0, 1 ;  /* 0x3f80000000057421 */ /* 0x001fc60000000000 */
[----:B------:R-:W-:-:S04]  /*12a0*/  FFMA R0, R9, R8, -0.33332768082618713379 ;  /* 0xbeaaa9ed09007423 */ /* 0x000fc80000000008 */
[----:B------:R-:W-:Y:S01]  /*12b0*/  FFMA R9, R9, R0, RZ ;  /* 0x0000000009097223 */ /* 0x000fe200000000ff */
[----:B------:R-:W0:Y:S02]  /*12c0*/  MUFU.RCP R5, R5 ;  /* 0x0000000500057308 */ /* 0x000e240000001000 */
[----:B0-----:R-:W-:-:S05]  /*12d0*/  FFMA R6, R5, -2, R6 ;  /* 0xc000000005067823 */ /* 0x001fca0000000006 */
[----:B------:R-:W-:-:S04]  /*12e0*/  FSEL R7, R6, 1, !P0 ;  /* 0x3f80000006077808 */ /* 0x000fc80004000000 */
[--C-:B------:R-:W-:Y:S01]  /*12f0*/  LOP3.LUT R7, R7, 0x80000000, R4.reuse, 0xb8, !PT ;  /* 0x8000000007077812 */ /* 0x100fe200078eb804 */
[----:B------:R-:W-:-:S05]  /*1300*/  @!P1 FFMA R7, R4, R9, R4 ;  /* 0x0000000904079223 */ /* 0x000fca0000000004 */
[----:B------:R-:W-:Y:S01]  /*1310*/  STG.E desc[UR6][R2.64], R7 ;  /* 0x0000000702007986 */ /* 0x000fe2000c101906 */
[----:B------:R-:W-:Y:S05]  /*1320*/  EXIT ;  /* 0x000000000000794d */ /* 0x000fea0003800000 */
.L_x_4:
[----:B------:R-:W-:-:S00]  /*1330*/  BRA `(.L_x_4) ;  /* 0xfffffffc00fc7947 */ /* 0x000fc0000383ffff */
[----:B------:R-:W-:-:S00]  /*1340*/  NOP ;  /* 0x0000000000007918 */ /* 0x000fc00000000000 */
        /* <DEDUP_REMOVED lines=11> */
.L_x_5:


//--------------------- .nv.shared.reserved.0     --------------------------
	.section	.nv.shared.reserved.0,"aw",@nobits
	.weak		__nv_reservedSMEM_offset_0_alias
	.size		__nv_reservedSMEM_offset_0_alias, 0, 64
	.other		__nv_reservedSMEM_offset_0_alias,@"STO_CUDA_RESERVED_SHARED STV_DEFAULT"
__nv_reservedSMEM_offset_0_alias:
	.zero		0
	.zero		64


//--------------------- .nv.constant0._Z11kernel_tanhPfi --------------------------
	.section	.nv.constant0._Z11kernel_tanhPfi,"a",@progbits
	.sectionflags	@""
	.align	4
.nv.constant0._Z11kernel_tanhPfi:
	.zero		908


//--------------------- SYMBOLS --------------------------

	.type		.nv.reservedSmem.offset0,@object
	.size		.nv.reservedSmem.offset0,0x4
